//
// Generated by NVIDIA NVVM Compiler
//
// Compiler Build ID: CL-36424714
// Cuda compilation tools, release 13.0, V13.0.88
// Based on NVVM 20.0.0
//

.version 9.0
.target sm_100
.address_size 64

	// .globl	_Z16elementwise_geluPfi

.visible .entry _Z16elementwise_geluPfi(
	.param .u64 .ptr .align 1 _Z16elementwise_geluPfi_param_0,
	.param .u32 _Z16elementwise_geluPfi_param_1
)
{
	.reg .pred 	%p<10>;
	.reg .b32 	%r<7>;
	.reg .b32 	%f<93>;
	.reg .b64 	%rd<5>;

	ld.param.u64 	%rd1, [_Z16elementwise_geluPfi_param_0];
	ld.param.u32 	%r2, [_Z16elementwise_geluPfi_param_1];
	mov.u32 	%r3, %ctaid.x;
	mov.u32 	%r4, %ntid.x;
	mov.u32 	%r5, %tid.x;
	mad.lo.s32 	%r6, %r3, %r4, %r5;
	shl.b32 	%r1, %r6, 2;
	setp.ge.s32 	%p1, %r1, %r2;
	@%p1 bra 	$L__BB0_2;
	cvta.to.global.u64 	%rd2, %rd1;
	mul.wide.s32 	%rd3, %r1, 4;
	add.s64 	%rd4, %rd2, %rd3;
	ld.global.f32 	%f1, [%rd4];
	mul.f32 	%f2, %f1, 0f3F000000;
	mul.f32 	%f3, %f1, 0f3D372713;
	mul.f32 	%f4, %f1, %f3;
	fma.rn.f32 	%f5, %f1, %f4, %f1;
	mul.f32 	%f6, %f5, 0f3F4C422A;
	abs.f32 	%f7, %f6;
	mul.f32 	%f8, %f7, 0f4038AA3B;
	ex2.approx.ftz.f32 	%f9, %f8;
	add.f32 	%f10, %f9, 0f3F800000;
	rcp.approx.ftz.f32 	%f11, %f10;
	fma.rn.f32 	%f12, %f11, 0fC0000000, 0f3F800000;
	setp.ge.f32 	%p2, %f7, 0f41102CB4;
	selp.f32 	%f13, 0f3F800000, %f12, %p2;
	copysign.f32 	%f14, %f6, %f13;
	mul.f32 	%f15, %f6, %f6;
	fma.rn.f32 	%f16, %f15, 0f3C80F082, 0fBD563CAE;
	fma.rn.f32 	%f17, %f16, %f15, 0f3E085941;
	fma.rn.f32 	%f18, %f17, %f15, 0fBEAAA9ED;
	fma.rn.f32 	%f19, %f18, %f15, 0f00000000;
	fma.rn.f32 	%f20, %f19, %f6, %f6;
	setp.ge.f32 	%p3, %f7, 0f3F19999A;
	selp.f32 	%f21, %f14, %f20, %p3;
	add.f32 	%f22, %f21, 0f3F800000;
	mul.f32 	%f23, %f2, %f22;
	st.global.f32 	[%rd4], %f23;
	ld.global.f32 	%f24, [%rd4+4];
	mul.f32 	%f25, %f24, 0f3F000000;
	mul.f32 	%f26, %f24, 0f3D372713;
	mul.f32 	%f27, %f24, %f26;
	fma.rn.f32 	%f28, %f24, %f27, %f24;
	mul.f32 	%f29, %f28, 0f3F4C422A;
	abs.f32 	%f30, %f29;
	mul.f32 	%f31, %f30, 0f4038AA3B;
	ex2.approx.ftz.f32 	%f32, %f31;
	add.f32 	%f33, %f32, 0f3F800000;
	rcp.approx.ftz.f32 	%f34, %f33;
	fma.rn.f32 	%f35, %f34, 0fC0000000, 0f3F800000;
	setp.ge.f32 	%p4, %f30, 0f41102CB4;
	selp.f32 	%f36, 0f3F800000, %f35, %p4;
	copysign.f32 	%f37, %f29, %f36;
	mul.f32 	%f38, %f29, %f29;
	fma.rn.f32 	%f39, %f38, 0f3C80F082, 0fBD563CAE;
	fma.rn.f32 	%f40, %f39, %f38, 0f3E085941;
	fma.rn.f32 	%f41, %f40, %f38, 0fBEAAA9ED;
	fma.rn.f32 	%f42, %f41, %f38, 0f00000000;
	fma.rn.f32 	%f43, %f42, %f29, %f29;
	setp.ge.f32 	%p5, %f30, 0f3F19999A;
	selp.f32 	%f44, %f37, %f43, %p5;
	add.f32 	%f45, %f44, 0f3F800000;
	mul.f32 	%f46, %f25, %f45;
	st.global.f32 	[%rd4+4], %f46;
	ld.global.f32 	%f47, [%rd4+8];
	mul.f32 	%f48, %f47, 0f3F000000;
	mul.f32 	%f49, %f47, 0f3D372713;
	mul.f32 	%f50, %f47, %f49;
	fma.rn.f32 	%f51, %f47, %f50, %f47;
	mul.f32 	%f52, %f51, 0f3F4C422A;
	abs.f32 	%f53, %f52;
	mul.f32 	%f54, %f53, 0f4038AA3B;
	ex2.approx.ftz.f32 	%f55, %f54;
	add.f32 	%f56, %f55, 0f3F800000;
	rcp.approx.ftz.f32 	%f57, %f56;
	fma.rn.f32 	%f58, %f57, 0fC0000000, 0f3F800000;
	setp.ge.f32 	%p6, %f53, 0f41102CB4;
	selp.f32 	%f59, 0f3F800000, %f58, %p6;
	copysign.f32 	%f60, %f52, %f59;
	mul.f32 	%f61, %f52, %f52;
	fma.rn.f32 	%f62, %f61, 0f3C80F082, 0fBD563CAE;
	fma.rn.f32 	%f63, %f62, %f61, 0f3E085941;
	fma.rn.f32 	%f64, %f63, %f61, 0fBEAAA9ED;
	fma.rn.f32 	%f65, %f64, %f61, 0f00000000;
	fma.rn.f32 	%f66, %f65, %f52, %f52;
	setp.ge.f32 	%p7, %f53, 0f3F19999A;
	selp.f32 	%f67, %f60, %f66, %p7;
	add.f32 	%f68, %f67, 0f3F800000;
	mul.f32 	%f69, %f48, %f68;
	st.global.f32 	[%rd4+8], %f69;
	ld.global.f32 	%f70, [%rd4+12];
	mul.f32 	%f71, %f70, 0f3F000000;
	mul.f32 	%f72, %f70, 0f3D372713;
	mul.f32 	%f73, %f70, %f72;
	fma.rn.f32 	%f74, %f70, %f73, %f70;
	mul.f32 	%f75, %f74, 0f3F4C422A;
	abs.f32 	%f76, %f75;
	mul.f32 	%f77, %f76, 0f4038AA3B;
	ex2.approx.ftz.f32 	%f78, %f77;
	add.f32 	%f79, %f78, 0f3F800000;
	rcp.approx.ftz.f32 	%f80, %f79;
	fma.rn.f32 	%f81, %f80, 0fC0000000, 0f3F800000;
	setp.ge.f32 	%p8, %f76, 0f41102CB4;
	selp.f32 	%f82, 0f3F800000, %f81, %p8;
	copysign.f32 	%f83, %f75, %f82;
	mul.f32 	%f84, %f75, %f75;
	fma.rn.f32 	%f85, %f84, 0f3C80F082, 0fBD563CAE;
	fma.rn.f32 	%f86, %f85, %f84, 0f3E085941;
	fma.rn.f32 	%f87, %f86, %f84, 0fBEAAA9ED;
	fma.rn.f32 	%f88, %f87, %f84, 0f00000000;
	fma.rn.f32 	%f89, %f88, %f75, %f75;
	setp.ge.f32 	%p9, %f76, 0f3F19999A;
	selp.f32 	%f90, %f83, %f89, %p9;
	add.f32 	%f91, %f90, 0f3F800000;
	mul.f32 	%f92, %f71, %f91;
	st.global.f32 	[%rd4+12], %f92;
$L__BB0_2:
	ret;

}
	// .globl	_Z15elementwise_mulPfPKfi
.visible .entry _Z15elementwise_mulPfPKfi(
	.param .u64 .ptr .align 1 _Z15elementwise_mulPfPKfi_param_0,
	.param .u64 .ptr .align 1 _Z15elementwise_mulPfPKfi_param_1,
	.param .u32 _Z15elementwise_mulPfPKfi_param_2
)
{
	.reg .pred 	%p<2>;
	.reg .b32 	%r<7>;
	.reg .b32 	%f<13>;
	.reg .b64 	%rd<8>;

	ld.param.u64 	%rd1, [_Z15elementwise_mulPfPKfi_param_0];
	ld.param.u64 	%rd2, [_Z15elementwise_mulPfPKfi_param_1];
	ld.param.u32 	%r2, [_Z15elementwise_mulPfPKfi_param_2];
	mov.u32 	%r3, %ctaid.x;
	mov.u32 	%r4, %ntid.x;
	mov.u32 	%r5, %tid.x;
	mad.lo.s32 	%r6, %r3, %r4, %r5;
	shl.b32 	%r1, %r6, 2;
	setp.ge.s32 	%p1, %r1, %r2;
	@%p1 bra 	$L__BB1_2;
	cvta.to.global.u64 	%rd3, %rd1;
	cvta.to.global.u64 	%rd4, %rd2;
	mul.wide.s32 	%rd5, %r1, 4;
	add.s64 	%rd6, %rd3, %rd5;
	ld.global.f32 	%f1, [%rd6];
	add.s64 	%rd7, %rd4, %rd5;
	ld.global.f32 	%f2, [%rd7];
	mul.f32 	%f3, %f1, %f2;
	st.global.f32 	[%rd6], %f3;
	ld.global.f32 	%f4, [%rd6+4];
	ld.global.f32 	%f5, [%rd7+4];
	mul.f32 	%f6, %f4, %f5;
	st.global.f32 	[%rd6+4], %f6;
	ld.global.f32 	%f7, [%rd6+8];
	ld.global.f32 	%f8, [%rd7+8];
	mul.f32 	%f9, %f7, %f8;
	st.global.f32 	[%rd6+8], %f9;
	ld.global.f32 	%f10, [%rd6+12];
	ld.global.f32 	%f11, [%rd7+12];
	mul.f32 	%f12, %f10, %f11;
	st.global.f32 	[%rd6+12], %f12;
$L__BB1_2:
	ret;

}


// ===== COMPILED SASS (sm_100) =====

	.target	sm_100

	.elftype	@"ET_EXEC"


//--------------------- .note.nv.tkinfo           --------------------------
	.section	.note.nv.tkinfo,"",@"SHT_NOTE"
	.sectionflags	@"SHF_NOTE_NV_TKINFO"
	.tkinfo
        /*0018*/ 	.word	0x00000002
        /*0030*/ 	.string	""
        /*0030*/ 	.string	"ptxas"
        /*0030*/ 	.string	"Cuda compilation tools, release 13.0, V13.0.88"
        /*0030*/ 	.string	"Build cuda_13.0.r13.0/compiler.36424714_0"
        /*0030*/ 	.string	"-arch sm_100 -m 64 "



//--------------------- .note.nv.cuinfo           --------------------------
	.section	.note.nv.cuinfo,"",@"SHT_NOTE"
	.sectionflags	@"SHF_NOTE_NV_CUINFO"
        /*0018*/ 	.short	0x0002
        /*001a*/ 	.short	0x0064
        /*001c*/ 	.short	0x0082
	.zero		2


//--------------------- .nv.info                  --------------------------
	.section	.nv.info,"",@"SHT_CUDA_INFO"
	.align	4


	//----- nvinfo : EIATTR_REGCOUNT
	.align		4
        /*0000*/ 	.byte	0x04, 0x2f
        /*0002*/ 	.short	(.L_1 - .L_0)
	.align		4
.L_0:
        /*0004*/ 	.word	index@(_Z16elementwise_geluPfi)
        /*0008*/ 	.word	0x0000001b


	//----- nvinfo : EIATTR_FRAME_SIZE
	.align		4
.L_1:
        /*000c*/ 	.byte	0x04, 0x11
        /*000e*/ 	.short	(.L_3 - .L_2)
	.align		4
.L_2:
        /*0010*/ 	.word	index@(_Z16elementwise_geluPfi)
        /*0014*/ 	.word	0x00000000


	//----- nvinfo : EIATTR_REGCOUNT
	.align		4
.L_3:
        /*0018*/ 	.byte	0x04, 0x2f
        /*001a*/ 	.short	(.L_5 - .L_4)
	.align		4
.L_4:
        /*001c*/ 	.word	index@(_Z15elementwise_mulPfPKfi)
        /*0020*/ 	.word	0x00000010


	//----- nvinfo : EIATTR_FRAME_SIZE
	.align		4
.L_5:
        /*0024*/ 	.byte	0x04, 0x11
        /*0026*/ 	.short	(.L_7 - .L_6)
	.align		4
.L_6:
        /*0028*/ 	.word	index@(_Z15elementwise_mulPfPKfi)
        /*002c*/ 	.word	0x00000000


	//----- nvinfo : EIATTR_MIN_STACK_SIZE
	.align		4
.L_7:
        /*0030*/ 	.byte	0x04, 0x12
        /*0032*/ 	.short	(.L_9 - .L_8)
	.align		4
.L_8:
        /*0034*/ 	.word	index@(_Z15elementwise_mulPfPKfi)
        /*0038*/ 	.word	0x00000000


	//----- nvinfo : EIATTR_MIN_STACK_SIZE
	.align		4
.L_9:
        /*003c*/ 	.byte	0x04, 0x12
        /*003e*/ 	.short	(.L_11 - .L_10)
	.align		4
.L_10:
        /*0040*/ 	.word	index@(_Z16elementwise_geluPfi)
        /*0044*/ 	.word	0x00000000
.L_11:


//--------------------- .nv.compat                --------------------------
	.section	.nv.compat,"",@"SHT_CUDA_COMPAT_INFO"
	.align	4
        /*0000*/ 	.byte	0x02, 0x09, 0x00, 0x00, 0x02, 0x02, 0x01, 0x00, 0x02, 0x05, 0x05, 0x00, 0x03, 0x07, 0x01, 0x01
        /*0010*/ 	.byte	0x02, 0x03, 0x00, 0x00, 0x02, 0x06, 0x01, 0x00, 0x04, 0x0b, 0x08, 0x00, 0x01, 0x00, 0x00, 0x00
        /*0020*/ 	.byte	0x00, 0x00, 0x00, 0x00


//--------------------- .nv.info._Z15elementwise_mulPfPKfi --------------------------
	.section	.nv.info._Z15elementwise_mulPfPKfi,"",@"SHT_CUDA_INFO"
	.sectionflags	@""
	.align	4


	//----- nvinfo : EIATTR_CUDA_API_VERSION
	.align		4
        /*0000*/ 	.byte	0x04, 0x37
        /*0002*/ 	.short	(.L_13 - .L_12)
.L_12:
        /*0004*/ 	.word	0x00000082


	//----- nvinfo : EIATTR_KPARAM_INFO
	.align		4
.L_13:
        /*0008*/ 	.byte	0x04, 0x17
        /*000a*/ 	.short	(.L_15 - .L_14)
.L_14:
        /*000c*/ 	.word	0x00000000
        /*0010*/ 	.short	0x0002
        /*0012*/ 	.short	0x0010
        /*0014*/ 	.byte	0x00, 0xf0, 0x11, 0x00


	//----- nvinfo : EIATTR_KPARAM_INFO
	.align		4
.L_15:
        /*0018*/ 	.byte	0x04, 0x17
        /*001a*/ 	.short	(.L_17 - .L_16)
.L_16:
        /*001c*/ 	.word	0x00000000
        /*0020*/ 	.short	0x0001
        /*0022*/ 	.short	0x0008
        /*0024*/ 	.byte	0x00, 0xf5, 0x21, 0x00


	//----- nvinfo : EIATTR_KPARAM_INFO
	.align		4
.L_17:
        /*0028*/ 	.byte	0x04, 0x17
        /*002a*/ 	.short	(.L_19 - .L_18)
.L_18:
        /*002c*/ 	.word	0x00000000
        /*0030*/ 	.short	0x0000
        /*0032*/ 	.short	0x0000
        /*0034*/ 	.byte	0x00, 0xf5, 0x21, 0x00


	//----- nvinfo : EIATTR_SPARSE_MMA_MASK
	.align		4
.L_19:
        /*0038*/ 	.byte	0x03, 0x50
        /*003a*/ 	.short	0x0000


	//----- nvinfo : EIATTR_MAXREG_COUNT
	.align		4
        /*003c*/ 	.byte	0x03, 0x1b
        /*003e*/ 	.short	0x00ff


	//----- nvinfo : EIATTR_MERCURY_ISA_VERSION
	.align		4
        /*0040*/ 	.byte	0x03, 0x5f
        /*0042*/ 	.short	0x0101


	//----- nvinfo : EIATTR_VRC_CTA_INIT_COUNT
	.align		4
        /*0044*/ 	.byte	0x02, 0x4a
	.zero		1
	.zero		1


	//----- nvinfo : EIATTR_EXIT_INSTR_OFFSETS
	.align		4
        /*0048*/ 	.byte	0x04, 0x1c
        /*004a*/ 	.short	(.L_21 - .L_20)


	//   ....[0]....
.L_20:
        /*004c*/ 	.word	0x00000080


	//   ....[1]....
        /*0050*/ 	.word	0x000001e0


	//----- nvinfo : EIATTR_CBANK_PARAM_SIZE
	.align		4
.L_21:
        /*0054*/ 	.byte	0x03, 0x19
        /*0056*/ 	.short	0x0014


	//----- nvinfo : EIATTR_PARAM_CBANK
	.align		4
        /*0058*/ 	.byte	0x04, 0x0a
        /*005a*/ 	.short	(.L_23 - .L_22)
	.align		4
.L_22:
        /*005c*/ 	.word	index@(.nv.constant0._Z15elementwise_mulPfPKfi)
        /*0060*/ 	.short	0x0380
        /*0062*/ 	.short	0x0014


	//----- nvinfo : EIATTR_SW_WAR
	.align		4
.L_23:
        /*0064*/ 	.byte	0x04, 0x36
        /*0066*/ 	.short	(.L_25 - .L_24)
.L_24:
        /*0068*/ 	.word	0x00000008
.L_25:


//--------------------- .nv.info._Z16elementwise_geluPfi --------------------------
	.section	.nv.info._Z16elementwise_geluPfi,"",@"SHT_CUDA_INFO"
	.sectionflags	@""
	.align	4


	//----- nvinfo : EIATTR_CUDA_API_VERSION
	.align		4
        /*0000*/ 	.byte	0x04, 0x37
        /*0002*/ 	.short	(.L_27 - .L_26)
.L_26:
        /*0004*/ 	.word	0x00000082


	//----- nvinfo : EIATTR_KPARAM_INFO
	.align		4
.L_27:
        /*0008*/ 	.byte	0x04, 0x17
        /*000a*/ 	.short	(.L_29 - .L_28)
.L_28:
        /*000c*/ 	.word	0x00000000
        /*0010*/ 	.short	0x0001
        /*0012*/ 	.short	0x0008
        /*0014*/ 	.byte	0x00, 0xf0, 0x11, 0x00


	//----- nvinfo : EIATTR_KPARAM_INFO
	.align		4
.L_29:
        /*0018*/ 	.byte	0x04, 0x17
        /*001a*/ 	.short	(.L_31 - .L_30)
.L_30:
        /*001c*/ 	.word	0x00000000
        /*0020*/ 	.short	0x0000
        /*0022*/ 	.short	0x0000
        /*0024*/ 	.byte	0x00, 0xf5, 0x21, 0x00


	//----- nvinfo : EIATTR_SPARSE_MMA_MASK
	.align		4
.L_31:
        /*0028*/ 	.byte	0x03, 0x50
        /*002a*/ 	.short	0x0000


	//----- nvinfo : EIATTR_MAXREG_COUNT
	.align		4
        /*002c*/ 	.byte	0x03, 0x1b
        /*002e*/ 	.short	0x00ff


	//----- nvinfo : EIATTR_MERCURY_ISA_VERSION
	.align		4
        /*0030*/ 	.byte	0x03, 0x5f
        /*0032*/ 	.short	0x0101


	//----- nvinfo : EIATTR_VRC_CTA_INIT_COUNT
	.align		4
        /*0034*/ 	.byte	0x02, 0x4a
	.zero		1
	.zero		1


	//----- nvinfo : EIATTR_EXIT_INSTR_OFFSETS
	.align		4
        /*0038*/ 	.byte	0x04, 0x1c
        /*003a*/ 	.short	(.L_33 - .L_32)


	//   ....[0]....
.L_32:
        /*003c*/ 	.word	0x00000080


	//   ....[1]....
        /*0040*/ 	.word	0x000006e0


	//----- nvinfo : EIATTR_CBANK_PARAM_SIZE
	.align		4
.L_33:
        /*0044*/ 	.byte	0x03, 0x19
        /*0046*/ 	.short	0x000c


	//----- nvinfo : EIATTR_PARAM_CBANK
	.align		4
        /*0048*/ 	.byte	0x04, 0x0a
        /*004a*/ 	.short	(.L_35 - .L_34)
	.align		4
.L_34:
        /*004c*/ 	.word	index@(.nv.constant0._Z16elementwise_geluPfi)
        /*0050*/ 	.short	0x0380
        /*0052*/ 	.short	0x000c


	//----- nvinfo : EIATTR_SW_WAR
	.align		4
.L_35:
        /*0054*/ 	.byte	0x04, 0x36
        /*0056*/ 	.short	(.L_37 - .L_36)
.L_36:
        /*0058*/ 	.word	0x00000008
.L_37:


//--------------------- .nv.callgraph             --------------------------
	.section	.nv.callgraph,"",@"SHT_CUDA_CALLGRAPH"
	.align	4
	.sectionentsize	8
	.align		4
        /*0000*/ 	.word	0x00000000
	.align		4
        /*0004*/ 	.word	0xffffffff
	.align		4
        /*0008*/ 	.word	0x00000000
	.align		4
        /*000c*/ 	.word	0xfffffffe
	.align		4
        /*0010*/ 	.word	0x00000000
	.align		4
        /*0014*/ 	.word	0xfffffffd
	.align		4
        /*0018*/ 	.word	0x00000000
	.align		4
        /*001c*/ 	.word	0xfffffffc


//--------------------- .text._Z15elementwise_mulPfPKfi --------------------------
	.section	.text._Z15elementwise_mulPfPKfi,"ax",@progbits
	.align	128
        .global         _Z15elementwise_mulPfPKfi
        .type           _Z15elementwise_mulPfPKfi,@function
        .size           _Z15elementwise_mulPfPKfi,(.L_x_2 - _Z15elementwise_mulPfPKfi)
        .other          _Z15elementwise_mulPfPKfi,@"STO_CUDA_ENTRY STV_DEFAULT"
_Z15elementwise_mulPfPKfi:
.text._Z15elementwise_mulPfPKfi:
[----:B------:R-:W-:Y:S01]  /*0000*/  LDC R1, c[0x0][0x37c] ;  /* 0x0000df00ff017b82 */ /* 0x000fe20000000800 */
[----:B------:R-:W0:Y:S07]  /*0010*/  S2R R3, SR_TID.X ;  /* 0x0000000000037919 */ /* 0x000e2e0000002100 */
[----:B------:R-:W0:Y:S01]  /*0020*/  S2UR UR4, SR_CTAID.X ;  /* 0x00000000000479c3 */ /* 0x000e220000002500 */
[----:B------:R-:W1:Y:S07]  /*0030*/  LDCU UR5, c[0x0][0x390] ;  /* 0x00007200ff0577ac */ /* 0x000e6e0008000800 */
[----:B------:R-:W0:Y:S02]  /*0040*/  LDC R0, c[0x0][0x360] ;  /* 0x0000d800ff007b82 */ /* 0x000e240000000800 */
[----:B0-----:R-:W-:-:S05]  /*0050*/  IMAD R0, R0, UR4, R3 ;  /* 0x0000000400007c24 */ /* 0x001fca000f8e0203 */
[----:B------:R-:W-:-:S04]  /*0060*/  SHF.L.U32 R7, R0, 0x2, RZ ;  /* 0x0000000200077819 */ /* 0x000fc800000006ff */
[----:B-1----:R-:W-:-:S13]  /*0070*/  ISETP.GE.AND P0, PT, R7, UR5, PT ;  /* 0x0000000507007c0c */ /* 0x002fda000bf06270 */
[----:B------:R-:W-:Y:S05]  /*0080*/  @P0 EXIT ;  /* 0x000000000000094d */ /* 0x000fea0003800000 */
[----:B------:R-:W0:Y:S01]  /*0090*/  LDC.64 R2, c[0x0][0x380] ;  /* 0x0000e000ff027b82 */ /* 0x000e220000000a00 */
[----:B------:R-:W1:Y:S07]  /*00a0*/  LDCU.64 UR4, c[0x0][0x358] ;  /* 0x00006b00ff0477ac */ /* 0x000e6e0008000a00 */
[----:B------:R-:W2:Y:S01]  /*00b0*/  LDC.64 R4, c[0x0][0x388] ;  /* 0x0000e200ff047b82 */ /* 0x000ea20000000a00 */
[----:B0-----:R-:W-:-:S05]  /*00c0*/  IMAD.WIDE R2, R7, 0x4, R2 ;  /* 0x0000000407027825 */ /* 0x001fca00078e0202 */
[----:B-1----:R-:W3:Y:S01]  /*00d0*/  LDG.E R0, desc[UR4][R2.64] ;  /* 0x0000000402007981 */ /* 0x002ee2000c1e1900 */
[----:B--2---:R-:W-:-:S05]  /*00e0*/  IMAD.WIDE R4, R7, 0x4, R4 ;  /* 0x0000000407047825 */ /* 0x004fca00078e0204 */
[----:B------:R-:W3:Y:S02]  /*00f0*/  LDG.E R7, desc[UR4][R4.64] ;  /* 0x0000000404077981 */ /* 0x000ee4000c1e1900 */
[----:B---3--:R-:W-:Y:S02]  /*0100*/  FMUL R7, R0, R7 ;  /* 0x0000000700077220 */ /* 0x008fe40000400000 */
[----:B------:R-:W2:Y:S04]  /*0110*/  LDG.E R0, desc[UR4][R2.64+0x4] ;  /* 0x0000040402007981 */ /* 0x000ea8000c1e1900 */
[----:B------:R-:W-:Y:S04]  /*0120*/  STG.E desc[UR4][R2.64], R7 ;  /* 0x0000000702007986 */ /* 0x000fe8000c101904 */
[----:B------:R-:W2:Y:S02]  /*0130*/  LDG.E R9, desc[UR4][R4.64+0x4] ;  /* 0x0000040404097981 */ /* 0x000ea4000c1e1900 */
[----:B--2---:R-:W-:-:S02]  /*0140*/  FMUL R9, R0, R9 ;  /* 0x0000000900097220 */ /* 0x004fc40000400000 */
[----:B------:R-:W2:Y:S04]  /*0150*/  LDG.E R0, desc[UR4][R2.64+0x8] ;  /* 0x0000080402007981 */ /* 0x000ea8000c1e1900 */
[----:B------:R-:W-:Y:S04]  /*0160*/  STG.E desc[UR4][R2.64+0x4], R9 ;  /* 0x0000040902007986 */ /* 0x000fe8000c101904 */
[----:B------:R-:W2:Y:S02]  /*0170*/  LDG.E R11, desc[UR4][R4.64+0x8] ;  /* 0x00000804040b7981 */ /* 0x000ea4000c1e1900 */
[----:B--2---:R-:W-:-:S02]  /*0180*/  FMUL R11, R0, R11 ;  /* 0x0000000b000b7220 */ /* 0x004fc40000400000 */
[----:B------:R-:W2:Y:S04]  /*0190*/  LDG.E R0, desc[UR4][R2.64+0xc] ;  /* 0x00000c0402007981 */ /* 0x000ea8000c1e1900 */
[----:B------:R-:W-:Y:S04]  /*01a0*/  STG.E desc[UR4][R2.64+0x8], R11 ;  /* 0x0000080b02007986 */ /* 0x000fe8000c101904 */
[----:B------:R-:W2:Y:S02]  /*01b0*/  LDG.E R13, desc[UR4][R4.64+0xc] ;  /* 0x00000c04040d7981 */ /* 0x000ea4000c1e1900 */
[----:B--2---:R-:W-:-:S05]  /*01c0*/  FMUL R13, R0, R13 ;  /* 0x0000000d000d7220 */ /* 0x004fca0000400000 */
[----:B------:R-:W-:Y:S01]  /*01d0*/  STG.E desc[UR4][R2.64+0xc], R13 ;  /* 0x00000c0d02007986 */ /* 0x000fe2000c101904 */
[----:B------:R-:W-:Y:S05]  /*01e0*/  EXIT ;  /* 0x000000000000794d */ /* 0x000fea0003800000 */
.L_x_0:
[----:B------:R-:W-:-:S00]  /*01f0*/  BRA `(.L_x_0) ;  /* 0xfffffffc00fc7947 */ /* 0x000fc0000383ffff */
[----:B------:R-:W-:-:S00]  /*0200*/  NOP ;  /* 0x0000000000007918 */ /* 0x000fc00000000000 */
[----:B------:R-:W-:-:S00]  /*0210*/  NOP ;  /* 0x0000000000007918 */ /* 0x000fc00000000000 */
[----:B------:R-:W-:-:S00]  /*0220*/  NOP ;  /* 0x0000000000007918 */ /* 0x000fc00000000000 */
[----:B------:R-:W-:-:S00]  /*0230*/  NOP ;  /* 0x0000000000007918 */ /* 0x000fc00000000000 */
[----:B------:R-:W-:-:S00]  /*0240*/  NOP ;  /* 0x0000000000007918 */ /* 0x000fc00000000000 */
[----:B------:R-:W-:-:S00]  /*0250*/  NOP ;  /* 0x0000000000007918 */ /* 0x000fc00000000000 */
[----:B------:R-:W-:-:S00]  /*0260*/  NOP ;  /* 0x0000000000007918 */ /* 0x000fc00000000000 */
[----:B------:R-:W-:-:S00]  /*0270*/  NOP ;  /* 0x0000000000007918 */ /* 0x000fc00000000000 */
.L_x_2:


//--------------------- .text._Z16elementwise_geluPfi --------------------------
	.section	.text._Z16elementwise_geluPfi,"ax",@progbits
	.align	128
        .global         _Z16elementwise_geluPfi
        .type           _Z16elementwise_geluPfi,@function
        .size           _Z16elementwise_geluPfi,(.L_x_3 - _Z16elementwise_geluPfi)
        .other          _Z16elementwise_geluPfi,@"STO_CUDA_ENTRY STV_DEFAULT"
_Z16elementwise_geluPfi:
.text._Z16elementwise_geluPfi:
        /* <DEDUP_REMOVED lines=10> */
[----:B------:R-:W1:Y:S01]  /*00a0*/  LDCU.64 UR4, c[0x0][0x358] ;  /* 0x00006b00ff0477ac */ /* 0x000e620008000a00 */
[----:B0-----:R-:W-:-:S05]  /*00b0*/  IMAD.WIDE R4, R3, 0x4, R4 ;  /* 0x0000000403047825 */ /* 0x001fca00078e0204 */
[----:B-1----:R-:W2:Y:S04]  /*00c0*/  LDG.E R6, desc[UR4][R4.64+0x4] ;  /* 0x0000040404067981 */ /* 0x002ea8000c1e1900 */
[----:B------:R-:W3:Y:S04]  /*00d0*/  LDG.E R9, desc[UR4][R4.64] ;  /* 0x0000000404097981 */ /* 0x000ee8000c1e1900 */
[----:B------:R-:W4:Y:S04]  /*00e0*/  LDG.E R7, desc[UR4][R4.64+0x8] ;  /* 0x0000080404077981 */ /* 0x000f28000c1e1900 */
[----:B------:R-:W5:Y:S01]  /*00f0*/  LDG.E R8, desc[UR4][R4.64+0xc] ;  /* 0x00000c0404087981 */ /* 0x000f62000c1e1900 */
[----:B------:R-:W-:Y:S01]  /*0100*/  HFMA2 R15, -RZ, RZ, 1.125, -9232 ;  /* 0x3c80f082ff0f7431 */ /* 0x000fe200000001ff */
[----:B------:R-:W-:Y:S01]  /*0110*/  MOV R20, 0x3f800000 ;  /* 0x3f80000000147802 */ /* 0x000fe20000000f00 */
[----:B--2---:R-:W-:Y:S01]  /*0120*/  FMUL R3, R6, 0.044714998453855514526 ;  /* 0x3d37271306037820 */ /* 0x004fe20000400000 */
[----:B---3--:R-:W-:-:S03]  /*0130*/  FMUL R0, R9, 0.044714998453855514526 ;  /* 0x3d37271309007820 */ /* 0x008fc60000400000 */
[----:B------:R-:W-:Y:S01]  /*0140*/  FMUL R3, R6, R3 ;  /* 0x0000000306037220 */ /* 0x000fe20000400000 */
[----:B------:R-:W-:-:S03]  /*0150*/  FMUL R0, R9, R0 ;  /* 0x0000000009007220 */ /* 0x000fc60000400000 */
[----:B------:R-:W-:Y:S01]  /*0160*/  FFMA R3, R6, R3, R6 ;  /* 0x0000000306037223 */ /* 0x000fe20000000006 */
[----:B----4-:R-:W-:Y:S01]  /*0170*/  FMUL R2, R7, 0.044714998453855514526 ;  /* 0x3d37271307027820 */ /* 0x010fe20000400000 */
[----:B------:R-:W-:Y:S02]  /*0180*/  FFMA R0, R9, R0, R9 ;  /* 0x0000000009007223 */ /* 0x000fe40000000009 */
[----:B------:R-:W-:Y:S01]  /*0190*/  FMUL R10, R3, 0.79788458347320556641 ;  /* 0x3f4c422a030a7820 */ /* 0x000fe20000400000 */
[----:B-----5:R-:W-:Y:S01]  /*01a0*/  FMUL R3, R8, 0.044714998453855514526 ;  /* 0x3d37271308037820 */ /* 0x020fe20000400000 */
[C---:B------:R-:W-:Y:S01]  /*01b0*/  FMUL R2, R7.reuse, R2 ;  /* 0x0000000207027220 */ /* 0x040fe20000400000 */
[----:B------:R-:W-:Y:S02]  /*01c0*/  FMUL R11, R0, 0.79788458347320556641 ;  /* 0x3f4c422a000b7820 */ /* 0x000fe40000400000 */
[----:B------:R-:W-:Y:S01]  /*01d0*/  FMUL R3, R8, R3 ;  /* 0x0000000308037220 */ /* 0x000fe20000400000 */
[----:B------:R-:W-:Y:S01]  /*01e0*/  FFMA R13, R7, R2, R7 ;  /* 0x00000002070d7223 */ /* 0x000fe20000000007 */
[----:B------:R-:W-:-:S02]  /*01f0*/  FMUL R0, |R11|, 2.8853900432586669922 ;  /* 0x4038aa3b0b007820 */ /* 0x000fc40000400200 */
[----:B------:R-:W-:Y:S01]  /*0200*/  FFMA R12, R8, R3, R8 ;  /* 0x00000003080c7223 */ /* 0x000fe20000000008 */
[----:B------:R-:W-:Y:S01]  /*0210*/  FMUL R13, R13, 0.79788458347320556641 ;  /* 0x3f4c422a0d0d7820 */ /* 0x000fe20000400000 */
[----:B------:R-:W-:Y:S02]  /*0220*/  FMUL R2, |R10|, 2.8853900432586669922 ;  /* 0x4038aa3b0a027820 */ /* 0x000fe40000400200 */
[----:B------:R-:W-:Y:S01]  /*0230*/  FMUL R12, R12, 0.79788458347320556641 ;  /* 0x3f4c422a0c0c7820 */ /* 0x000fe20000400000 */
[----:B------:R-:W0:Y:S01]  /*0240*/  MUFU.EX2 R0, R0 ;  /* 0x0000000000007308 */ /* 0x000e220000000800 */
[----:B------:R-:W-:Y:S02]  /*0250*/  FMUL R3, |R13|, 2.8853900432586669922 ;  /* 0x4038aa3b0d037820 */ /* 0x000fe40000400200 */
[----:B------:R-:W-:-:S05]  /*0260*/  FMUL R18, |R12|, 2.8853900432586669922 ;  /* 0x4038aa3b0c127820 */ /* 0x000fca0000400200 */
[----:B------:R-:W1:Y:S08]  /*0270*/  MUFU.EX2 R3, R3 ;  /* 0x0000000300037308 */ /* 0x000e700000000800 */
[----:B------:R-:W2:Y:S08]  /*0280*/  MUFU.EX2 R2, R2 ;  /* 0x0000000200027308 */ /* 0x000eb00000000800 */
[----:B------:R-:W3:Y:S01]  /*0290*/  MUFU.EX2 R18, R18 ;  /* 0x0000001200127308 */ /* 0x000ee20000000800 */
[----:B0-----:R-:W-:Y:S01]  /*02a0*/  FADD R0, R0, 1 ;  /* 0x3f80000000007421 */ /* 0x001fe20000000000 */
[----:B------:R-:W-:Y:S01]  /*02b0*/  FMUL R14, R11, R11 ;  /* 0x0000000b0b0e7220 */ /* 0x000fe20000400000 */
[----:B-1----:R-:W-:Y:S01]  /*02c0*/  FADD R16, R3, 1 ;  /* 0x3f80000003107421 */ /* 0x002fe20000000000 */
[----:B------:R-:W-:-:S04]  /*02d0*/  FMUL R21, R10, R10 ;  /* 0x0000000a0a157220 */ /* 0x000fc80000400000 */
[----:B------:R0:W1:Y:S01]  /*02e0*/  MUFU.RCP R17, R0 ;  /* 0x0000000000117308 */ /* 0x0000620000001000 */
[----:B--2---:R-:W-:Y:S01]  /*02f0*/  FADD R19, R2, 1 ;  /* 0x3f80000002137421 */ /* 0x004fe20000000000 */
[----:B------:R-:W-:-:S04]  /*0300*/  FFMA R3, R14, R15, -0.052303962409496307373 ;  /* 0xbd563cae0e037423 */ /* 0x000fc8000000000f */
[----:B------:R-:W-:Y:S01]  /*0310*/  FFMA R3, R14, R3, 0.1331529766321182251 ;  /* 0x3e0859410e037423 */ /* 0x000fe20000000003 */
[----:B---3--:R-:W-:Y:S01]  /*0320*/  FADD R24, R18, 1 ;  /* 0x3f80000012187421 */ /* 0x008fe20000000000 */
[C---:B0-----:R-:W-:Y:S01]  /*0330*/  FFMA R0, R21.reuse, R15, -0.052303962409496307373 ;  /* 0xbd563cae15007423 */ /* 0x041fe2000000000f */
[----:B------:R-:W0:Y:S03]  /*0340*/  MUFU.RCP R19, R19 ;  /* 0x0000001300137308 */ /* 0x000e260000001000 */
[----:B------:R-:W-:Y:S01]  /*0350*/  FFMA R2, R21, R0, 0.1331529766321182251 ;  /* 0x3e08594115027423 */ /* 0x000fe20000000000 */
[----:B------:R-:W-:-:S04]  /*0360*/  FFMA R0, R14, R3, -0.33332768082618713379 ;  /* 0xbeaaa9ed0e007423 */ /* 0x000fc80000000003 */
[----:B------:R-:W2:Y:S01]  /*0370*/  MUFU.RCP R16, R16 ;  /* 0x0000001000107308 */ /* 0x000ea20000001000 */
[----:B------:R-:W-:Y:S01]  /*0380*/  FMUL R22, R13, R13 ;  /* 0x0000000d0d167220 */ /* 0x000fe20000400000 */
[----:B------:R-:W-:-:S06]  /*0390*/  FFMA R14, R14, R0, RZ ;  /* 0x000000000e0e7223 */ /* 0x000fcc00000000ff */
[----:B------:R-:W3:Y:S01]  /*03a0*/  MUFU.RCP R18, R24 ;  /* 0x0000001800127308 */ /* 0x000ee20000001000 */
[----:B------:R-:W-:Y:S01]  /*03b0*/  FMUL R0, R12, R12 ;  /* 0x0000000c0c007220 */ /* 0x000fe20000400000 */
[----:B------:R-:W-:Y:S01]  /*03c0*/  FFMA R2, R21, R2, -0.33332768082618713379 ;  /* 0xbeaaa9ed15027423 */ /* 0x000fe20000000002 */
[----:B-1----:R-:W-:Y:S01]  /*03d0*/  FFMA R17, R17, -2, R20 ;  /* 0xc000000011117823 */ /* 0x002fe20000000014 */
[-C--:B------:R-:W-:Y:S01]  /*03e0*/  FFMA R23, R22, R15.reuse, -0.052303962409496307373 ;  /* 0xbd563cae16177423 */ /* 0x080fe2000000000f */
[----:B------:R-:W-:Y:S01]  /*03f0*/  FSETP.GE.AND P6, PT, |R11|, 9.010913848876953125, PT ;  /* 0x41102cb40b00780b */ /* 0x000fe20003fc6200 */
[----:B------:R-:W-:Y:S01]  /*0400*/  FFMA R15, R0, R15, -0.052303962409496307373 ;  /* 0xbd563cae000f7423 */ /* 0x000fe2000000000f */
[----:B------:R-:W-:Y:S01]  /*0410*/  FFMA R21, R21, R2, RZ ;  /* 0x0000000215157223 */ /* 0x000fe200000000ff */
[----:B------:R-:W-:Y:S01]  /*0420*/  FFMA R23, R22, R23, 0.1331529766321182251 ;  /* 0x3e08594116177423 */ /* 0x000fe20000000017 */
[----:B------:R-:W-:Y:S01]  /*0430*/  FSEL R2, R17, 1, !P6 ;  /* 0x3f80000011027808 */ /* 0x000fe20007000000 */
[----:B------:R-:W-:Y:S01]  /*0440*/  FFMA R15, R0, R15, 0.1331529766321182251 ;  /* 0x3e085941000f7423 */ /* 0x000fe2000000000f */
[----:B------:R-:W-:-:S02]  /*0450*/  FSETP.GE.AND P2, PT, |R11|, 0.60000002384185791016, PT ;  /* 0x3f19999a0b00780b */ /* 0x000fc40003f46200 */
[----:B------:R-:W-:Y:S02]  /*0460*/  FSETP.GE.AND P1, PT, |R10|, 0.60000002384185791016, PT ;  /* 0x3f19999a0a00780b */ /* 0x000fe40003f26200 */
[----:B------:R-:W-:Y:S02]  /*0470*/  FSETP.GE.AND P0, PT, |R13|, 0.60000002384185791016, PT ;  /* 0x3f19999a0d00780b */ /* 0x000fe40003f06200 */
[----:B------:R-:W-:Y:S01]  /*0480*/  FSETP.GE.AND P6, PT, |R12|, 0.60000002384185791016, PT ;  /* 0x3f19999a0c00780b */ /* 0x000fe20003fc6200 */
[----:B------:R-:W-:Y:S01]  /*0490*/  FFMA R3, R22, R23, -0.33332768082618713379 ;  /* 0xbeaaa9ed16037423 */ /* 0x000fe20000000017 */
[--C-:B0-----:R-:W-:Y:S01]  /*04a0*/  FFMA R19, R19, -2, R20.reuse ;  /* 0xc000000013137823 */ /* 0x101fe20000000014 */
[--C-:B--2---:R-:W-:Y:S01]  /*04b0*/  FFMA R16, R16, -2, R20.reuse ;  /* 0xc000000010107823 */ /* 0x104fe20000000014 */
[----:B---3--:R-:W-:Y:S01]  /*04c0*/  FFMA R18, R18, -2, R20 ;  /* 0xc000000012127823 */ /* 0x008fe20000000014 */
[----:B------:R-:W-:Y:S01]  /*04d0*/  FSETP.GE.AND P5, PT, |R10|, 9.010913848876953125, PT ;  /* 0x41102cb40a00780b */ /* 0x000fe20003fa6200 */
[----:B------:R-:W-:Y:S01]  /*04e0*/  FFMA R15, R0, R15, -0.33332768082618713379 ;  /* 0xbeaaa9ed000f7423 */ /* 0x000fe2000000000f */
[----:B------:R-:W-:-:S02]  /*04f0*/  FSETP.GE.AND P4, PT, |R13|, 9.010913848876953125, PT ;  /* 0x41102cb40d00780b */ /* 0x000fc40003f86200 */
[----:B------:R-:W-:Y:S01]  /*0500*/  FSETP.GE.AND P3, PT, |R12|, 9.010913848876953125, PT ;  /* 0x41102cb40c00780b */ /* 0x000fe20003f66200 */
[----:B------:R-:W-:Y:S01]  /*0510*/  FFMA R22, R22, R3, RZ ;  /* 0x0000000316167223 */ /* 0x000fe200000000ff */
[----:B------:R-:W-:Y:S01]  /*0520*/  FSEL R19, R19, 1, !P5 ;  /* 0x3f80000013137808 */ /* 0x000fe20006800000 */
[----:B------:R-:W-:Y:S01]  /*0530*/  FFMA R15, R0, R15, RZ ;  /* 0x0000000f000f7223 */ /* 0x000fe200000000ff */
[----:B------:R-:W-:Y:S02]  /*0540*/  FSEL R16, R16, 1, !P4 ;  /* 0x3f80000010107808 */ /* 0x000fe40006000000 */
[----:B------:R-:W-:Y:S02]  /*0550*/  FSEL R3, R18, 1, !P3 ;  /* 0x3f80000012037808 */ /* 0x000fe40005800000 */
[--C-:B------:R-:W-:Y:S01]  /*0560*/  LOP3.LUT R2, R2, 0x80000000, R11.reuse, 0xb8, !PT ;  /* 0x8000000002027812 */ /* 0x100fe200078eb80b */
[----:B------:R-:W-:Y:S01]  /*0570*/  @!P2 FFMA R2, R11, R14, R11 ;  /* 0x0000000e0b02a223 */ /* 0x000fe2000000000b */
[--C-:B------:R-:W-:Y:S01]  /*0580*/  LOP3.LUT R19, R19, 0x80000000, R10.reuse, 0xb8, !PT ;  /* 0x8000000013137812 */ /* 0x100fe200078eb80a */
[----:B------:R-:W-:Y:S01]  /*0590*/  @!P1 FFMA R19, R10, R21, R10 ;  /* 0x000000150a139223 */ /* 0x000fe2000000000a */
[--C-:B------:R-:W-:Y:S01]  /*05a0*/  LOP3.LUT R16, R16, 0x80000000, R13.reuse, 0xb8, !PT ;  /* 0x8000000010107812 */ /* 0x100fe200078eb80d */
[----:B------:R-:W-:Y:S01]  /*05b0*/  @!P0 FFMA R16, R13, R22, R13 ;  /* 0x000000160d108223 */ /* 0x000fe2000000000d */
[--C-:B------:R-:W-:Y:S01]  /*05c0*/  LOP3.LUT R3, R3, 0x80000000, R12.reuse, 0xb8, !PT ;  /* 0x8000000003037812 */ /* 0x100fe200078eb80c */
[----:B------:R-:W-:Y:S01]  /*05d0*/  @!P6 FFMA R3, R12, R15, R12 ;  /* 0x0000000f0c03e223 */ /* 0x000fe2000000000c */
[----:B------:R-:W-:Y:S01]  /*05e0*/  FMUL R9, R9, 0.5 ;  /* 0x3f00000009097820 */ /* 0x000fe20000400000 */
[----:B------:R-:W-:Y:S01]  /*05f0*/  FMUL R6, R6, 0.5 ;  /* 0x3f00000006067820 */ /* 0x000fe20000400000 */
[----:B------:R-:W-:Y:S01]  /*0600*/  FMUL R7, R7, 0.5 ;  /* 0x3f00000007077820 */ /* 0x000fe20000400000 */
[----:B------:R-:W-:Y:S01]  /*0610*/  FMUL R8, R8, 0.5 ;  /* 0x3f00000008087820 */ /* 0x000fe20000400000 */
[----:B------:R-:W-:Y:S01]  /*0620*/  FADD R2, R2, 1 ;  /* 0x3f80000002027421 */ /* 0x000fe20000000000 */
[----:B------:R-:W-:Y:S01]  /*0630*/  FADD R19, R19, 1 ;  /* 0x3f80000013137421 */ /* 0x000fe20000000000 */
[----:B------:R-:W-:Y:S01]  /*0640*/  FADD R16, R16, 1 ;  /* 0x3f80000010107421 */ /* 0x000fe20000000000 */
[----:B------:R-:W-:Y:S01]  /*0650*/  FADD R3, R3, 1 ;  /* 0x3f80000003037421 */ /* 0x000fe20000000000 */
[----:B------:R-:W-:Y:S01]  /*0660*/  FMUL R9, R9, R2 ;  /* 0x0000000209097220 */ /* 0x000fe20000400000 */
[----:B------:R-:W-:Y:S01]  /*0670*/  FMUL R19, R6, R19 ;  /* 0x0000001306137220 */ /* 0x000fe20000400000 */
[----:B------:R-:W-:Y:S01]  /*0680*/  FMUL R7, R7, R16 ;  /* 0x0000001007077220 */ /* 0x000fe20000400000 */
[----:B------:R-:W-:-:S02]  /*0690*/  FMUL R3, R8, R3 ;  /* 0x0000000308037220 */ /* 0x000fc40000400000 */
[----:B------:R-:W-:Y:S04]  /*06a0*/  STG.E desc[UR4][R4.64], R9 ;  /* 0x0000000904007986 */ /* 0x000fe8000c101904 */
[----:B------:R-:W-:Y:S04]  /*06b0*/  STG.E desc[UR4][R4.64+0x4], R19 ;  /* 0x0000041304007986 */ /* 0x000fe8000c101904 */
[----:B------:R-:W-:Y:S04]  /*06c0*/  STG.E desc[UR4][R4.64+0x8], R7 ;  /* 0x0000080704007986 */ /* 0x000fe8000c101904 */
[----:B------:R-:W-:Y:S01]  /*06d0*/  STG.E desc[UR4][R4.64+0xc], R3 ;  /* 0x00000c0304007986 */ /* 0x000fe2000c101904 */
[----:B------:R-:W-:Y:S05]  /*06e0*/  EXIT ;  /* 0x000000000000794d */ /* 0x000fea0003800000 */
.L_x_1:
        /* <DEDUP_REMOVED lines=9> */
.L_x_3:


//--------------------- .nv.shared.reserved.0     --------------------------
	.section	.nv.shared.reserved.0,"aw",@nobits
	.weak		__nv_reservedSMEM_offset_0_alias
	.size		__nv_reservedSMEM_offset_0_alias, 0, 64
	.other		__nv_reservedSMEM_offset_0_alias,@"STO_CUDA_RESERVED_SHARED STV_DEFAULT"
__nv_reservedSMEM_offset_0_alias:
	.zero		0
	.zero		64


//--------------------- .nv.constant0._Z15elementwise_mulPfPKfi --------------------------
	.section	.nv.constant0._Z15elementwise_mulPfPKfi,"a",@progbits
	.sectionflags	@""
	.align	4
.nv.constant0._Z15elementwise_mulPfPKfi:
	.zero		916


//--------------------- .nv.constant0._Z16elementwise_geluPfi --------------------------
	.section	.nv.constant0._Z16elementwise_geluPfi,"a",@progbits
	.sectionflags	@""
	.align	4
.nv.constant0._Z16elementwise_geluPfi:
	.zero		908


//--------------------- SYMBOLS --------------------------

	.type		.nv.reservedSmem.offset0,@object
	.size		.nv.reservedSmem.offset0,0x4
